//
// Generated by NVIDIA NVVM Compiler
//
// Compiler Build ID: CL-36424714
// Cuda compilation tools, release 13.0, V13.0.88
// Based on NVVM 20.0.0
//

.version 9.0
.target sm_100
.address_size 64

	// .globl	_Z10cuda_sgemmPfS_S_iii

.visible .entry _Z10cuda_sgemmPfS_S_iii(
	.param .u64 .ptr .align 1 _Z10cuda_sgemmPfS_S_iii_param_0,
	.param .u64 .ptr .align 1 _Z10cuda_sgemmPfS_S_iii_param_1,
	.param .u64 .ptr .align 1 _Z10cuda_sgemmPfS_S_iii_param_2,
	.param .u32 _Z10cuda_sgemmPfS_S_iii_param_3,
	.param .u32 _Z10cuda_sgemmPfS_S_iii_param_4,
	.param .u32 _Z10cuda_sgemmPfS_S_iii_param_5
)
{
	.reg .pred 	%p<10>;
	.reg .b32 	%r<95>;
	.reg .b32 	%f<68>;
	.reg .b64 	%rd<132>;

	ld.param.u64 	%rd6, [_Z10cuda_sgemmPfS_S_iii_param_0];
	ld.param.u64 	%rd7, [_Z10cuda_sgemmPfS_S_iii_param_1];
	ld.param.u32 	%r41, [_Z10cuda_sgemmPfS_S_iii_param_4];
	ld.param.u32 	%r42, [_Z10cuda_sgemmPfS_S_iii_param_5];
	cvta.to.global.u64 	%rd1, %rd7;
	cvta.to.global.u64 	%rd2, %rd6;
	mov.u32 	%r43, %ctaid.y;
	mov.u32 	%r44, %ntid.y;
	mul.lo.s32 	%r1, %r43, %r44;
	mul.lo.s32 	%r45, %r41, %r1;
	cvt.u64.u32 	%rd3, %r45;
	mov.u32 	%r46, %ctaid.x;
	mov.u32 	%r47, %ntid.x;
	mul.lo.s32 	%r48, %r46, %r47;
	cvt.u64.u32 	%rd4, %r48;
	setp.lt.s32 	%p1, %r41, 1;
	mov.f32 	%f67, 0f00000000;
	@%p1 bra 	$L__BB0_12;
	mov.u32 	%r50, %tid.y;
	mul.lo.s32 	%r2, %r41, %r50;
	mov.u32 	%r3, %tid.x;
	and.b32  	%r4, %r41, 7;
	setp.lt.u32 	%p2, %r41, 8;
	mov.f32 	%f67, 0f00000000;
	mov.b32 	%r93, 0;
	@%p2 bra 	$L__BB0_4;
	and.b32  	%r93, %r41, 2147483640;
	neg.s32 	%r91, %r93;
	add.s32 	%r90, %r3, %r42;
	shl.b32 	%r51, %r42, 1;
	add.s32 	%r89, %r3, %r51;
	mad.lo.s32 	%r88, %r42, 3, %r3;
	shl.b32 	%r52, %r42, 2;
	add.s32 	%r87, %r3, %r52;
	mad.lo.s32 	%r86, %r42, 5, %r3;
	mad.lo.s32 	%r85, %r42, 6, %r3;
	mad.lo.s32 	%r84, %r42, 7, %r3;
	add.s32 	%r82, %r2, 3;
	mov.f32 	%f67, 0f00000000;
	mov.u32 	%r83, %r3;
$L__BB0_3:
	.pragma "nounroll";
	add.s32 	%r53, %r82, -3;
	cvt.u64.u32 	%rd8, %r53;
	add.s64 	%rd9, %rd8, %rd3;
	shl.b64 	%rd10, %rd9, 2;
	add.s64 	%rd11, %rd2, %rd10;
	ld.global.f32 	%f17, [%rd11];
	cvt.u64.u32 	%rd12, %r83;
	add.s64 	%rd13, %rd12, %rd4;
	shl.b64 	%rd14, %rd13, 2;
	add.s64 	%rd15, %rd1, %rd14;
	ld.global.f32 	%f18, [%rd15];
	fma.rn.f32 	%f19, %f17, %f18, %f67;
	add.s32 	%r54, %r82, -2;
	cvt.u64.u32 	%rd16, %r54;
	add.s64 	%rd17, %rd16, %rd3;
	shl.b64 	%rd18, %rd17, 2;
	add.s64 	%rd19, %rd2, %rd18;
	ld.global.f32 	%f20, [%rd19];
	cvt.u64.u32 	%rd20, %r90;
	add.s64 	%rd21, %rd20, %rd4;
	shl.b64 	%rd22, %rd21, 2;
	add.s64 	%rd23, %rd1, %rd22;
	ld.global.f32 	%f21, [%rd23];
	fma.rn.f32 	%f22, %f20, %f21, %f19;
	add.s32 	%r55, %r82, -1;
	cvt.u64.u32 	%rd24, %r55;
	add.s64 	%rd25, %rd24, %rd3;
	shl.b64 	%rd26, %rd25, 2;
	add.s64 	%rd27, %rd2, %rd26;
	ld.global.f32 	%f23, [%rd27];
	cvt.u64.u32 	%rd28, %r89;
	add.s64 	%rd29, %rd28, %rd4;
	shl.b64 	%rd30, %rd29, 2;
	add.s64 	%rd31, %rd1, %rd30;
	ld.global.f32 	%f24, [%rd31];
	fma.rn.f32 	%f25, %f23, %f24, %f22;
	add.s32 	%r56, %r82, 4;
	cvt.u64.u32 	%rd32, %r82;
	add.s64 	%rd33, %rd32, %rd3;
	shl.b64 	%rd34, %rd33, 2;
	add.s64 	%rd35, %rd2, %rd34;
	ld.global.f32 	%f26, [%rd35];
	cvt.u64.u32 	%rd36, %r88;
	add.s64 	%rd37, %rd36, %rd4;
	shl.b64 	%rd38, %rd37, 2;
	add.s64 	%rd39, %rd1, %rd38;
	ld.global.f32 	%f27, [%rd39];
	fma.rn.f32 	%f28, %f26, %f27, %f25;
	add.s32 	%r57, %r82, 1;
	cvt.u64.u32 	%rd40, %r57;
	add.s64 	%rd41, %rd40, %rd3;
	shl.b64 	%rd42, %rd41, 2;
	add.s64 	%rd43, %rd2, %rd42;
	ld.global.f32 	%f29, [%rd43];
	cvt.u64.u32 	%rd44, %r87;
	add.s64 	%rd45, %rd44, %rd4;
	shl.b64 	%rd46, %rd45, 2;
	add.s64 	%rd47, %rd1, %rd46;
	ld.global.f32 	%f30, [%rd47];
	fma.rn.f32 	%f31, %f29, %f30, %f28;
	add.s32 	%r58, %r82, 2;
	cvt.u64.u32 	%rd48, %r58;
	add.s64 	%rd49, %rd48, %rd3;
	shl.b64 	%rd50, %rd49, 2;
	add.s64 	%rd51, %rd2, %rd50;
	ld.global.f32 	%f32, [%rd51];
	cvt.u64.u32 	%rd52, %r86;
	add.s64 	%rd53, %rd52, %rd4;
	shl.b64 	%rd54, %rd53, 2;
	add.s64 	%rd55, %rd1, %rd54;
	ld.global.f32 	%f33, [%rd55];
	fma.rn.f32 	%f34, %f32, %f33, %f31;
	add.s32 	%r59, %r82, 3;
	cvt.u64.u32 	%rd56, %r59;
	add.s64 	%rd57, %rd56, %rd3;
	shl.b64 	%rd58, %rd57, 2;
	add.s64 	%rd59, %rd2, %rd58;
	ld.global.f32 	%f35, [%rd59];
	cvt.u64.u32 	%rd60, %r85;
	add.s64 	%rd61, %rd60, %rd4;
	shl.b64 	%rd62, %rd61, 2;
	add.s64 	%rd63, %rd1, %rd62;
	ld.global.f32 	%f36, [%rd63];
	fma.rn.f32 	%f37, %f35, %f36, %f34;
	cvt.u64.u32 	%rd64, %r56;
	add.s64 	%rd65, %rd64, %rd3;
	shl.b64 	%rd66, %rd65, 2;
	add.s64 	%rd67, %rd2, %rd66;
	ld.global.f32 	%f38, [%rd67];
	cvt.u64.u32 	%rd68, %r84;
	add.s64 	%rd69, %rd68, %rd4;
	shl.b64 	%rd70, %rd69, 2;
	add.s64 	%rd71, %rd1, %rd70;
	ld.global.f32 	%f39, [%rd71];
	fma.rn.f32 	%f67, %f38, %f39, %f37;
	add.s32 	%r91, %r91, 8;
	shl.b32 	%r60, %r42, 3;
	add.s32 	%r90, %r90, %r60;
	add.s32 	%r89, %r89, %r60;
	add.s32 	%r88, %r88, %r60;
	add.s32 	%r87, %r87, %r60;
	add.s32 	%r86, %r86, %r60;
	add.s32 	%r85, %r85, %r60;
	add.s32 	%r84, %r84, %r60;
	add.s32 	%r83, %r83, %r60;
	add.s32 	%r82, %r82, 8;
	setp.ne.s32 	%p3, %r91, 0;
	@%p3 bra 	$L__BB0_3;
$L__BB0_4:
	setp.eq.s32 	%p4, %r4, 0;
	@%p4 bra 	$L__BB0_12;
	and.b32  	%r36, %r41, 3;
	setp.lt.u32 	%p5, %r4, 4;
	@%p5 bra 	$L__BB0_7;
	add.s32 	%r61, %r93, %r2;
	cvt.u64.u32 	%rd72, %r61;
	add.s64 	%rd73, %rd72, %rd3;
	shl.b64 	%rd74, %rd73, 2;
	add.s64 	%rd75, %rd2, %rd74;
	ld.global.f32 	%f41, [%rd75];
	mad.lo.s32 	%r62, %r93, %r42, %r3;
	cvt.u64.u32 	%rd76, %r62;
	add.s64 	%rd77, %rd76, %rd4;
	shl.b64 	%rd78, %rd77, 2;
	add.s64 	%rd79, %rd1, %rd78;
	ld.global.f32 	%f42, [%rd79];
	fma.rn.f32 	%f43, %f41, %f42, %f67;
	add.s32 	%r63, %r61, 1;
	cvt.u64.u32 	%rd80, %r63;
	add.s64 	%rd81, %rd80, %rd3;
	shl.b64 	%rd82, %rd81, 2;
	add.s64 	%rd83, %rd2, %rd82;
	ld.global.f32 	%f44, [%rd83];
	add.s32 	%r64, %r62, %r42;
	cvt.u64.u32 	%rd84, %r64;
	add.s64 	%rd85, %rd84, %rd4;
	shl.b64 	%rd86, %rd85, 2;
	add.s64 	%rd87, %rd1, %rd86;
	ld.global.f32 	%f45, [%rd87];
	fma.rn.f32 	%f46, %f44, %f45, %f43;
	add.s32 	%r65, %r61, 2;
	cvt.u64.u32 	%rd88, %r65;
	add.s64 	%rd89, %rd88, %rd3;
	shl.b64 	%rd90, %rd89, 2;
	add.s64 	%rd91, %rd2, %rd90;
	ld.global.f32 	%f47, [%rd91];
	add.s32 	%r66, %r64, %r42;
	cvt.u64.u32 	%rd92, %r66;
	add.s64 	%rd93, %rd92, %rd4;
	shl.b64 	%rd94, %rd93, 2;
	add.s64 	%rd95, %rd1, %rd94;
	ld.global.f32 	%f48, [%rd95];
	fma.rn.f32 	%f49, %f47, %f48, %f46;
	add.s32 	%r67, %r61, 3;
	cvt.u64.u32 	%rd96, %r67;
	add.s64 	%rd97, %rd96, %rd3;
	shl.b64 	%rd98, %rd97, 2;
	add.s64 	%rd99, %rd2, %rd98;
	ld.global.f32 	%f50, [%rd99];
	add.s32 	%r68, %r66, %r42;
	cvt.u64.u32 	%rd100, %r68;
	add.s64 	%rd101, %rd100, %rd4;
	shl.b64 	%rd102, %rd101, 2;
	add.s64 	%rd103, %rd1, %rd102;
	ld.global.f32 	%f51, [%rd103];
	fma.rn.f32 	%f67, %f50, %f51, %f49;
	add.s32 	%r93, %r93, 4;
$L__BB0_7:
	setp.eq.s32 	%p6, %r36, 0;
	@%p6 bra 	$L__BB0_12;
	setp.eq.s32 	%p7, %r36, 1;
	@%p7 bra 	$L__BB0_10;
	add.s32 	%r69, %r93, %r2;
	cvt.u64.u32 	%rd104, %r69;
	add.s64 	%rd105, %rd104, %rd3;
	shl.b64 	%rd106, %rd105, 2;
	add.s64 	%rd107, %rd2, %rd106;
	ld.global.f32 	%f53, [%rd107];
	mad.lo.s32 	%r70, %r93, %r42, %r3;
	cvt.u64.u32 	%rd108, %r70;
	add.s64 	%rd109, %rd108, %rd4;
	shl.b64 	%rd110, %rd109, 2;
	add.s64 	%rd111, %rd1, %rd110;
	ld.global.f32 	%f54, [%rd111];
	fma.rn.f32 	%f55, %f53, %f54, %f67;
	add.s32 	%r71, %r69, 1;
	cvt.u64.u32 	%rd112, %r71;
	add.s64 	%rd113, %rd112, %rd3;
	shl.b64 	%rd114, %rd113, 2;
	add.s64 	%rd115, %rd2, %rd114;
	ld.global.f32 	%f56, [%rd115];
	add.s32 	%r72, %r70, %r42;
	cvt.u64.u32 	%rd116, %r72;
	add.s64 	%rd117, %rd116, %rd4;
	shl.b64 	%rd118, %rd117, 2;
	add.s64 	%rd119, %rd1, %rd118;
	ld.global.f32 	%f57, [%rd119];
	fma.rn.f32 	%f67, %f56, %f57, %f55;
	add.s32 	%r93, %r93, 2;
$L__BB0_10:
	and.b32  	%r73, %r41, 1;
	setp.eq.b32 	%p8, %r73, 1;
	not.pred 	%p9, %p8;
	@%p9 bra 	$L__BB0_12;
	add.s32 	%r74, %r93, %r2;
	cvt.u64.u32 	%rd120, %r74;
	add.s64 	%rd121, %rd120, %rd3;
	shl.b64 	%rd122, %rd121, 2;
	add.s64 	%rd123, %rd2, %rd122;
	ld.global.f32 	%f58, [%rd123];
	mad.lo.s32 	%r75, %r93, %r42, %r3;
	cvt.u64.u32 	%rd124, %r75;
	add.s64 	%rd125, %rd124, %rd4;
	shl.b64 	%rd126, %rd125, 2;
	add.s64 	%rd127, %rd1, %rd126;
	ld.global.f32 	%f59, [%rd127];
	fma.rn.f32 	%f67, %f58, %f59, %f67;
$L__BB0_12:
	ld.param.u64 	%rd131, [_Z10cuda_sgemmPfS_S_iii_param_2];
	cvt.u32.u64 	%r76, %rd4;
	cvta.to.global.u64 	%rd128, %rd131;
	mov.u32 	%r77, %tid.x;
	add.s32 	%r78, %r76, %r77;
	mov.u32 	%r79, %tid.y;
	add.s32 	%r80, %r1, %r79;
	mad.lo.s32 	%r81, %r42, %r80, %r78;
	mul.wide.s32 	%rd129, %r81, 4;
	add.s64 	%rd130, %rd128, %rd129;
	st.global.f32 	[%rd130], %f67;
	ret;

}


// ===== COMPILED SASS (sm_100) =====

	.target	sm_100

	.elftype	@"ET_EXEC"


//--------------------- .note.nv.tkinfo           --------------------------
	.section	.note.nv.tkinfo,"",@"SHT_NOTE"
	.sectionflags	@"SHF_NOTE_NV_TKINFO"
	.tkinfo
        /*0018*/ 	.word	0x00000002
        /*0030*/ 	.string	""
        /*0030*/ 	.string	"ptxas"
        /*0030*/ 	.string	"Cuda compilation tools, release 13.0, V13.0.88"
        /*0030*/ 	.string	"Build cuda_13.0.r13.0/compiler.36424714_0"
        /*0030*/ 	.string	"-arch sm_100 -m 64 "



//--------------------- .note.nv.cuinfo           --------------------------
	.section	.note.nv.cuinfo,"",@"SHT_NOTE"
	.sectionflags	@"SHF_NOTE_NV_CUINFO"
        /*0018*/ 	.short	0x0002
        /*001a*/ 	.short	0x0064
        /*001c*/ 	.short	0x0082
	.zero		2


//--------------------- .nv.info                  --------------------------
	.section	.nv.info,"",@"SHT_CUDA_INFO"
	.align	4


	//----- nvinfo : EIATTR_REGCOUNT
	.align		4
        /*0000*/ 	.byte	0x04, 0x2f
        /*0002*/ 	.short	(.L_1 - .L_0)
	.align		4
.L_0:
        /*0004*/ 	.word	index@(_Z10cuda_sgemmPfS_S_iii)
        /*0008*/ 	.word	0x00000020


	//----- nvinfo : EIATTR_FRAME_SIZE
	.align		4
.L_1:
        /*000c*/ 	.byte	0x04, 0x11
        /*000e*/ 	.short	(.L_3 - .L_2)
	.align		4
.L_2:
        /*0010*/ 	.word	index@(_Z10cuda_sgemmPfS_S_iii)
        /*0014*/ 	.word	0x00000000


	//----- nvinfo : EIATTR_MIN_STACK_SIZE
	.align		4
.L_3:
        /*0018*/ 	.byte	0x04, 0x12
        /*001a*/ 	.short	(.L_5 - .L_4)
	.align		4
.L_4:
        /*001c*/ 	.word	index@(_Z10cuda_sgemmPfS_S_iii)
        /*0020*/ 	.word	0x00000000
.L_5:


//--------------------- .nv.compat                --------------------------
	.section	.nv.compat,"",@"SHT_CUDA_COMPAT_INFO"
	.align	4
        /*0000*/ 	.byte	0x02, 0x09, 0x00, 0x00, 0x02, 0x02, 0x01, 0x00, 0x02, 0x05, 0x05, 0x00, 0x03, 0x07, 0x01, 0x01
        /*0010*/ 	.byte	0x02, 0x03, 0x00, 0x00, 0x02, 0x06, 0x01, 0x00, 0x04, 0x0b, 0x08, 0x00, 0x09, 0x00, 0x00, 0x00
        /*0020*/ 	.byte	0x00, 0x00, 0x00, 0x00


//--------------------- .nv.info._Z10cuda_sgemmPfS_S_iii --------------------------
	.section	.nv.info._Z10cuda_sgemmPfS_S_iii,"",@"SHT_CUDA_INFO"
	.sectionflags	@""
	.align	4


	//----- nvinfo : EIATTR_CUDA_API_VERSION
	.align		4
        /*0000*/ 	.byte	0x04, 0x37
        /*0002*/ 	.short	(.L_7 - .L_6)
.L_6:
        /*0004*/ 	.word	0x00000082


	//----- nvinfo : EIATTR_KPARAM_INFO
	.align		4
.L_7:
        /*0008*/ 	.byte	0x04, 0x17
        /*000a*/ 	.short	(.L_9 - .L_8)
.L_8:
        /*000c*/ 	.word	0x00000000
        /*0010*/ 	.short	0x0005
        /*0012*/ 	.short	0x0020
        /*0014*/ 	.byte	0x00, 0xf0, 0x11, 0x00


	//----- nvinfo : EIATTR_KPARAM_INFO
	.align		4
.L_9:
        /*0018*/ 	.byte	0x04, 0x17
        /*001a*/ 	.short	(.L_11 - .L_10)
.L_10:
        /*001c*/ 	.word	0x00000000
        /*0020*/ 	.short	0x0004
        /*0022*/ 	.short	0x001c
        /*0024*/ 	.byte	0x00, 0xf0, 0x11, 0x00


	//----- nvinfo : EIATTR_KPARAM_INFO
	.align		4
.L_11:
        /*0028*/ 	.byte	0x04, 0x17
        /*002a*/ 	.short	(.L_13 - .L_12)
.L_12:
        /*002c*/ 	.word	0x00000000
        /*0030*/ 	.short	0x0003
        /*0032*/ 	.short	0x0018
        /*0034*/ 	.byte	0x00, 0xf0, 0x11, 0x00


	//----- nvinfo : EIATTR_KPARAM_INFO
	.align		4
.L_13:
        /*0038*/ 	.byte	0x04, 0x17
        /*003a*/ 	.short	(.L_15 - .L_14)
.L_14:
        /*003c*/ 	.word	0x00000000
        /*0040*/ 	.short	0x0002
        /*0042*/ 	.short	0x0010
        /*0044*/ 	.byte	0x00, 0xf5, 0x21, 0x00


	//----- nvinfo : EIATTR_KPARAM_INFO
	.align		4
.L_15:
        /*0048*/ 	.byte	0x04, 0x17
        /*004a*/ 	.short	(.L_17 - .L_16)
.L_16:
        /*004c*/ 	.word	0x00000000
        /*0050*/ 	.short	0x0001
        /*0052*/ 	.short	0x0008
        /*0054*/ 	.byte	0x00, 0xf5, 0x21, 0x00


	//----- nvinfo : EIATTR_KPARAM_INFO
	.align		4
.L_17:
        /*0058*/ 	.byte	0x04, 0x17
        /*005a*/ 	.short	(.L_19 - .L_18)
.L_18:
        /*005c*/ 	.word	0x00000000
        /*0060*/ 	.short	0x0000
        /*0062*/ 	.short	0x0000
        /*0064*/ 	.byte	0x00, 0xf5, 0x21, 0x00


	//----- nvinfo : EIATTR_SPARSE_MMA_MASK
	.align		4
.L_19:
        /*0068*/ 	.byte	0x03, 0x50
        /*006a*/ 	.short	0x0000


	//----- nvinfo : EIATTR_MAXREG_COUNT
	.align		4
        /*006c*/ 	.byte	0x03, 0x1b
        /*006e*/ 	.short	0x00ff


	//----- nvinfo : EIATTR_MERCURY_ISA_VERSION
	.align		4
        /*0070*/ 	.byte	0x03, 0x5f
        /*0072*/ 	.short	0x0101


	//----- nvinfo : EIATTR_VRC_CTA_INIT_COUNT
	.align		4
        /*0074*/ 	.byte	0x02, 0x4a
	.zero		1
	.zero		1


	//----- nvinfo : EIATTR_EXIT_INSTR_OFFSETS
	.align		4
        /*0078*/ 	.byte	0x04, 0x1c
        /*007a*/ 	.short	(.L_21 - .L_20)


	//   ....[0]....
.L_20:
        /*007c*/ 	.word	0x00001050


	//----- nvinfo : EIATTR_CBANK_PARAM_SIZE
	.align		4
.L_21:
        /*0080*/ 	.byte	0x03, 0x19
        /*0082*/ 	.short	0x0024


	//----- nvinfo : EIATTR_PARAM_CBANK
	.align		4
        /*0084*/ 	.byte	0x04, 0x0a
        /*0086*/ 	.short	(.L_23 - .L_22)
	.align		4
.L_22:
        /*0088*/ 	.word	index@(.nv.constant0._Z10cuda_sgemmPfS_S_iii)
        /*008c*/ 	.short	0x0380
        /*008e*/ 	.short	0x0024


	//----- nvinfo : EIATTR_SW_WAR
	.align		4
.L_23:
        /*0090*/ 	.byte	0x04, 0x36
        /*0092*/ 	.short	(.L_25 - .L_24)
.L_24:
        /*0094*/ 	.word	0x00000008
.L_25:


//--------------------- .nv.callgraph             --------------------------
	.section	.nv.callgraph,"",@"SHT_CUDA_CALLGRAPH"
	.align	4
	.sectionentsize	8
	.align		4
        /*0000*/ 	.word	0x00000000
	.align		4
        /*0004*/ 	.word	0xffffffff
	.align		4
        /*0008*/ 	.word	0x00000000
	.align		4
        /*000c*/ 	.word	0xfffffffe
	.align		4
        /*0010*/ 	.word	0x00000000
	.align		4
        /*0014*/ 	.word	0xfffffffd
	.align		4
        /*0018*/ 	.word	0x00000000
	.align		4
        /*001c*/ 	.word	0xfffffffc


//--------------------- .text._Z10cuda_sgemmPfS_S_iii --------------------------
	.section	.text._Z10cuda_sgemmPfS_S_iii,"ax",@progbits
	.align	128
        .global         _Z10cuda_sgemmPfS_S_iii
        .type           _Z10cuda_sgemmPfS_S_iii,@function
        .size           _Z10cuda_sgemmPfS_S_iii,(.L_x_6 - _Z10cuda_sgemmPfS_S_iii)
        .other          _Z10cuda_sgemmPfS_S_iii,@"STO_CUDA_ENTRY STV_DEFAULT"
_Z10cuda_sgemmPfS_S_iii:
.text._Z10cuda_sgemmPfS_S_iii:
[----:B------:R-:W-:Y:S08]  /*0000*/  LDC R1, c[0x0][0x37c] ;  /* 0x0000df00ff017b82 */ /* 0x000ff00000000800 */
[----:B------:R-:W0:Y:S01]  /*0010*/  LDC R0, c[0x0][0x39c] ;  /* 0x0000e700ff007b82 */ /* 0x000e220000000800 */
[----:B------:R-:W1:Y:S01]  /*0020*/  LDCU UR5, c[0x0][0x364] ;  /* 0x00006c80ff0577ac */ /* 0x000e620008000800 */
[----:B------:R-:W-:Y:S01]  /*0030*/  IMAD.MOV.U32 R27, RZ, RZ, RZ ;  /* 0x000000ffff1b7224 */ /* 0x000fe200078e00ff */
[----:B------:R-:W2:Y:S05]  /*0040*/  LDCU UR7, c[0x0][0x360] ;  /* 0x00006c00ff0777ac */ /* 0x000eaa0008000800 */
[----:B------:R-:W1:Y:S01]  /*0050*/  S2UR UR4, SR_CTAID.Y ;  /* 0x00000000000479c3 */ /* 0x000e620000002600 */
[----:B------:R-:W3:Y:S07]  /*0060*/  LDCU.64 UR8, c[0x0][0x358] ;  /* 0x00006b00ff0877ac */ /* 0x000eee0008000a00 */
[----:B------:R-:W2:Y:S01]  /*0070*/  S2UR UR6, SR_CTAID.X ;  /* 0x00000000000679c3 */ /* 0x000ea20000002500 */
[----:B0-----:R-:W-:Y:S01]  /*0080*/  ISETP.GE.AND P0, PT, R0, 0x1, PT ;  /* 0x000000010000780c */ /* 0x001fe20003f06270 */
[----:B-1----:R-:W-:-:S02]  /*0090*/  UIMAD UR4, UR4, UR5, URZ ;  /* 0x00000005040472a4 */ /* 0x002fc4000f8e02ff */
[----:B--2---:R-:W-:-:S10]  /*00a0*/  UIMAD UR5, UR6, UR7, URZ ;  /* 0x00000007060572a4 */ /* 0x004fd4000f8e02ff */
[----:B---3--:R-:W-:Y:S05]  /*00b0*/  @!P0 BRA `(.L_x_0) ;  /* 0x0000000c00c08947 */ /* 0x008fea0003800000 */
[----:B------:R-:W0:Y:S01]  /*00c0*/  S2R R3, SR_TID.Y ;  /* 0x0000000000037919 */ /* 0x000e220000002200 */
[C---:B------:R-:W-:Y:S01]  /*00d0*/  ISETP.GE.U32.AND P0, PT, R0.reuse, 0x8, PT ;  /* 0x000000080000780c */ /* 0x040fe20003f06070 */
[----:B------:R-:W-:Y:S01]  /*00e0*/  IMAD R5, R0, UR4, RZ ;  /* 0x0000000400057c24 */ /* 0x000fe2000f8e02ff */
[----:B------:R-:W1:Y:S01]  /*00f0*/  S2R R4, SR_TID.X ;  /* 0x0000000000047919 */ /* 0x000e620000002100 */
[----:B------:R-:W-:Y:S02]  /*0100*/  IMAD.MOV.U32 R27, RZ, RZ, RZ ;  /* 0x000000ffff1b7224 */ /* 0x000fe400078e00ff */
[----:B------:R-:W-:-:S08]  /*0110*/  IMAD.MOV.U32 R7, RZ, RZ, RZ ;  /* 0x000000ffff077224 */ /* 0x000fd000078e00ff */
[----:B------:R-:W-:Y:S05]  /*0120*/  @!P0 BRA `(.L_x_1) ;  /* 0x0000000400e48947 */ /* 0x000fea0003800000 */
[----:B------:R-:W2:Y:S01]  /*0130*/  LDC R9, c[0x0][0x3a0] ;  /* 0x0000e800ff097b82 */ /* 0x000ea20000000800 */
[----:B------:R-:W-:Y:S01]  /*0140*/  LOP3.LUT R7, R0, 0x7ffffff8, RZ, 0xc0, !PT ;  /* 0x7ffffff800077812 */ /* 0x000fe200078ec0ff */
[----:B0-----:R-:W-:Y:S01]  /*0150*/  IMAD R8, R3, R0, 0x3 ;  /* 0x0000000303087424 */ /* 0x001fe200078e0200 */
[----:B------:R-:W0:Y:S01]  /*0160*/  LDCU.128 UR12, c[0x0][0x380] ;  /* 0x00007000ff0c77ac */ /* 0x000e220008000c00 */
[----:B------:R-:W-:Y:S02]  /*0170*/  IMAD.MOV.U32 R27, RZ, RZ, RZ ;  /* 0x000000ffff1b7224 */ /* 0x000fe400078e00ff */
[----:B-1----:R-:W-:Y:S02]  /*0180*/  IMAD.MOV.U32 R6, RZ, RZ, R4 ;  /* 0x000000ffff067224 */ /* 0x002fe400078e0004 */
[----:B------:R-:W-:Y:S02]  /*0190*/  IMAD.MOV R11, RZ, RZ, -R7 ;  /* 0x000000ffff0b7224 */ /* 0x000fe400078e0a07 */
[----:B--2---:R-:W-:-:S02]  /*01a0*/  IMAD.IADD R10, R4, 0x1, R9 ;  /* 0x00000001040a7824 */ /* 0x004fc400078e0209 */
[C-C-:B------:R-:W-:Y:S02]  /*01b0*/  IMAD R2, R9.reuse, 0x2, R4.reuse ;  /* 0x0000000209027824 */ /* 0x140fe400078e0204 */
[C-C-:B------:R-:W-:Y:S02]  /*01c0*/  IMAD R12, R9.reuse, 0x3, R4.reuse ;  /* 0x00000003090c7824 */ /* 0x140fe400078e0204 */
[C-C-:B------:R-:W-:Y:S02]  /*01d0*/  IMAD R22, R9.reuse, 0x4, R4.reuse ;  /* 0x0000000409167824 */ /* 0x140fe400078e0204 */
[C-C-:B------:R-:W-:Y:S02]  /*01e0*/  IMAD R24, R9.reuse, 0x5, R4.reuse ;  /* 0x0000000509187824 */ /* 0x140fe400078e0204 */
[C-C-:B------:R-:W-:Y:S02]  /*01f0*/  IMAD R26, R9.reuse, 0x6, R4.reuse ;  /* 0x00000006091a7824 */ /* 0x140fe400078e0204 */
[----:B0-----:R-:W-:-:S07]  /*0200*/  IMAD R28, R9, 0x7, R4 ;  /* 0x00000007091c7824 */ /* 0x001fce00078e0204 */
.L_x_2:
[----:B------:R-:W-:Y:S01]  /*0210*/  VIADD R14, R8, 0xfffffffd ;  /* 0xfffffffd080e7836 */ /* 0x000fe20000000000 */
[----:B------:R-:W-:-:S04]  /*0220*/  IADD3 R13, P1, PT, R6, UR5, RZ ;  /* 0x00000005060d7c10 */ /* 0x000fc8000ff3e0ff */
[----:B------:R-:W-:Y:S01]  /*0230*/  IADD3 R15, P0, PT, R5, R14, RZ ;  /* 0x0000000e050f7210 */ /* 0x000fe20007f1e0ff */
[----:B------:R-:W-:Y:S01]  /*0240*/  IMAD.X R14, RZ, RZ, RZ, P1 ;  /* 0x000000ffff0e7224 */ /* 0x000fe200008e06ff */
[----:B------:R-:W-:-:S03]  /*0250*/  LEA R20, P1, R13, UR14, 0x2 ;  /* 0x0000000e0d147c11 */ /* 0x000fc6000f8210ff */
[----:B------:R-:W-:Y:S01]  /*0260*/  IMAD.X R16, RZ, RZ, RZ, P0 ;  /* 0x000000ffff107224 */ /* 0x000fe200000e06ff */
[----:B------:R-:W-:Y:S02]  /*0270*/  LEA R18, P0, R15, UR12, 0x2 ;  /* 0x0000000c0f127c11 */ /* 0x000fe4000f8010ff */
[----:B------:R-:W-:Y:S01]  /*0280*/  LEA.HI.X R21, R13, UR15, R14, 0x2, P1 ;  /* 0x0000000f0d157c11 */ /* 0x000fe200088f140e */
[----:B------:R-:W-:Y:S01]  /*0290*/  VIADD R14, R8, 0xfffffffe ;  /* 0xfffffffe080e7836 */ /* 0x000fe20000000000 */
[----:B------:R-:W-:Y:S02]  /*02a0*/  LEA.HI.X R19, R15, UR13, R16, 0x2, P0 ;  /* 0x0000000d0f137c11 */ /* 0x000fe400080f1410 */
[----:B------:R-:W-:Y:S01]  /*02b0*/  IADD3 R13, P1, PT, R10, UR5, RZ ;  /* 0x000000050a0d7c10 */ /* 0x000fe2000ff3e0ff */
[----:B------:R-:W2:Y:S01]  /*02c0*/  LDG.E R23, desc[UR8][R20.64] ;  /* 0x0000000814177981 */ /* 0x000ea2000c1e1900 */
[----:B------:R-:W-:-:S03]  /*02d0*/  IADD3 R17, P0, PT, R5, R14, RZ ;  /* 0x0000000e05117210 */ /* 0x000fc60007f1e0ff */
[----:B------:R0:W2:Y:S01]  /*02e0*/  LDG.E R29, desc[UR8][R18.64] ;  /* 0x00000008121d7981 */ /* 0x0000a2000c1e1900 */
[----:B------:R-:W-:Y:S01]  /*02f0*/  IMAD.X R15, RZ, RZ, RZ, P1 ;  /* 0x000000ffff0f7224 */ /* 0x000fe200008e06ff */
[----:B------:R-:W-:Y:S01]  /*0300*/  LEA R14, P1, R13, UR14, 0x2 ;  /* 0x0000000e0d0e7c11 */ /* 0x000fe2000f8210ff */
[----:B------:R-:W-:Y:S01]  /*0310*/  IMAD.X R25, RZ, RZ, RZ, P0 ;  /* 0x000000ffff197224 */ /* 0x000fe200000e06ff */
[----:B------:R-:W-:Y:S02]  /*0320*/  LEA R16, P0, R17, UR12, 0x2 ;  /* 0x0000000c11107c11 */ /* 0x000fe4000f8010ff */
[----:B------:R-:W-:Y:S02]  /*0330*/  LEA.HI.X R15, R13, UR15, R15, 0x2, P1 ;  /* 0x0000000f0d0f7c11 */ /* 0x000fe400088f140f */
[----:B------:R-:W-:-:S03]  /*0340*/  LEA.HI.X R17, R17, UR13, R25, 0x2, P0 ;  /* 0x0000000d11117c11 */ /* 0x000fc600080f1419 */
[----:B------:R1:W3:Y:S04]  /*0350*/  LDG.E R13, desc[UR8][R14.64] ;  /* 0x000000080e0d7981 */ /* 0x0002e8000c1e1900 */
[----:B------:R4:W3:Y:S01]  /*0360*/  LDG.E R25, desc[UR8][R16.64] ;  /* 0x0000000810197981 */ /* 0x0008e2000c1e1900 */
[----:B0-----:R-:W-:Y:S01]  /*0370*/  VIADD R18, R8, 0xffffffff ;  /* 0xffffffff08127836 */ /* 0x001fe20000000000 */
[----:B------:R-:W-:-:S04]  /*0380*/  IADD3 R21, P1, PT, R2, UR5, RZ ;  /* 0x0000000502157c10 */ /* 0x000fc8000ff3e0ff */
[----:B------:R-:W-:Y:S01]  /*0390*/  IADD3 R19, P0, PT, R5, R18, RZ ;  /* 0x0000001205137210 */ /* 0x000fe20007f1e0ff */
[----:B-1----:R-:W-:-:S04]  /*03a0*/  IMAD.X R14, RZ, RZ, RZ, P1 ;  /* 0x000000ffff0e7224 */ /* 0x002fc800008e06ff */
[----:B------:R-:W-:Y:S01]  /*03b0*/  IMAD.X R20, RZ, RZ, RZ, P0 ;  /* 0x000000ffff147224 */ /* 0x000fe200000e06ff */
[----:B------:R-:W-:-:S04]  /*03c0*/  LEA R18, P0, R19, UR12, 0x2 ;  /* 0x0000000c13127c11 */ /* 0x000fc8000f8010ff */
[----:B------:R-:W-:Y:S02]  /*03d0*/  LEA.HI.X R19, R19, UR13, R20, 0x2, P0 ;  /* 0x0000000d13137c11 */ /* 0x000fe400080f1414 */
[----:B------:R-:W-:-:S04]  /*03e0*/  LEA R20, P0, R21, UR14, 0x2 ;  /* 0x0000000e15147c11 */ /* 0x000fc8000f8010ff */
[----:B------:R-:W-:Y:S02]  /*03f0*/  LEA.HI.X R21, R21, UR15, R14, 0x2, P0 ;  /* 0x0000000f15157c11 */ /* 0x000fe400080f140e */
[----:B------:R-:W-:-:S03]  /*0400*/  IADD3 R15, P0, PT, R5, R8, RZ ;  /* 0x00000008050f7210 */ /* 0x000fc60007f1e0ff */
[----:B------:R-:W5:Y:S01]  /*0410*/  LDG.E R20, desc[UR8][R20.64] ;  /* 0x0000000814147981 */ /* 0x000f62000c1e1900 */
[----:B----4-:R-:W-:Y:S01]  /*0420*/  IADD3 R17, P1, PT, R12, UR5, RZ ;  /* 0x000000050c117c10 */ /* 0x010fe2000ff3e0ff */
[----:B------:R-:W-:Y:S01]  /*0430*/  IMAD.X R16, RZ, RZ, RZ, P0 ;  /* 0x000000ffff107224 */ /* 0x000fe200000e06ff */
[C---:B------:R-:W-:Y:S01]  /*0440*/  LEA R14, P0, R15.reuse, UR12, 0x2 ;  /* 0x0000000c0f0e7c11 */ /* 0x040fe2000f8010ff */
[----:B------:R0:W5:Y:S03]  /*0450*/  LDG.E R21, desc[UR8][R18.64] ;  /* 0x0000000812157981 */ /* 0x000166000c1e1900 */
[----:B------:R-:W-:Y:S02]  /*0460*/  LEA.HI.X R15, R15, UR13, R16, 0x2, P0 ;  /* 0x0000000d0f0f7c11 */ /* 0x000fe400080f1410 */
[----:B------:R-:W-:Y:S01]  /*0470*/  LEA R16, P0, R17, UR14, 0x2 ;  /* 0x0000000e11107c11 */ /* 0x000fe2000f8010ff */
[----:B0-----:R-:W-:-:S02]  /*0480*/  VIADD R18, R8, 0x1 ;  /* 0x0000000108127836 */ /* 0x001fc40000000000 */
[----:B--2---:R-:W-:Y:S01]  /*0490*/  FFMA R29, R29, R23, R27 ;  /* 0x000000171d1d7223 */ /* 0x004fe2000000001b */
[----:B------:R-:W-:-:S05]  /*04a0*/  IMAD.X R23, RZ, RZ, RZ, P1 ;  /* 0x000000ffff177224 */ /* 0x000fca00008e06ff */
[----:B------:R-:W-:Y:S02]  /*04b0*/  LEA.HI.X R17, R17, UR15, R23, 0x2, P0 ;  /* 0x0000000f11117c11 */ /* 0x000fe400080f1417 */
[----:B------:R-:W-:Y:S01]  /*04c0*/  IADD3 R18, P0, PT, R5, R18, RZ ;  /* 0x0000001205127210 */ /* 0x000fe20007f1e0ff */
[----:B------:R0:W2:Y:S04]  /*04d0*/  LDG.E R23, desc[UR8][R14.64] ;  /* 0x000000080e177981 */ /* 0x0000a8000c1e1900 */
[----:B------:R-:W-:Y:S01]  /*04e0*/  IMAD.X R19, RZ, RZ, RZ, P0 ;  /* 0x000000ffff137224 */ /* 0x000fe200000e06ff */
[----:B------:R1:W2:Y:S01]  /*04f0*/  LDG.E R27, desc[UR8][R16.64] ;  /* 0x00000008101b7981 */ /* 0x0002a2000c1e1900 */
[----:B---3--:R-:W-:Y:S01]  /*0500*/  FFMA R25, R25, R13, R29 ;  /* 0x0000000d19197223 */ /* 0x008fe2000000001d */
[----:B------:R-:W-:-:S02]  /*0510*/  IADD3 R13, P1, PT, R22, UR5, RZ ;  /* 0x00000005160d7c10 */ /* 0x000fc4000ff3e0ff */
[----:B0-----:R-:W-:-:S04]  /*0520*/  LEA R14, P0, R18, UR12, 0x2 ;  /* 0x0000000c120e7c11 */ /* 0x001fc8000f8010ff */
[----:B------:R-:W-:Y:S01]  /*0530*/  LEA.HI.X R15, R18, UR13, R19, 0x2, P0 ;  /* 0x0000000d120f7c11 */ /* 0x000fe200080f1413 */
[----:B------:R-:W-:Y:S01]  /*0540*/  IMAD.X R19, RZ, RZ, RZ, P1 ;  /* 0x000000ffff137224 */ /* 0x000fe200008e06ff */
[----:B------:R-:W-:-:S04]  /*0550*/  LEA R18, P0, R13, UR14, 0x2 ;  /* 0x0000000e0d127c11 */ /* 0x000fc8000f8010ff */
[----:B------:R-:W-:Y:S02]  /*0560*/  LEA.HI.X R19, R13, UR15, R19, 0x2, P0 ;  /* 0x0000000f0d137c11 */ /* 0x000fe400080f1413 */
[----:B------:R0:W3:Y:S04]  /*0570*/  LDG.E R13, desc[UR8][R14.64] ;  /* 0x000000080e0d7981 */ /* 0x0000e8000c1e1900 */
[----:B------:R4:W3:Y:S01]  /*0580*/  LDG.E R18, desc[UR8][R18.64] ;  /* 0x0000000812127981 */ /* 0x0008e2000c1e1900 */
[----:B-1----:R-:W-:-:S05]  /*0590*/  VIADD R16, R8, 0x2 ;  /* 0x0000000208107836 */ /* 0x002fca0000000000 */
[----:B------:R-:W-:Y:S02]  /*05a0*/  IADD3 R16, P0, PT, R5, R16, RZ ;  /* 0x0000001005107210 */ /* 0x000fe40007f1e0ff */
[----:B------:R-:W-:Y:S01]  /*05b0*/  IADD3 R17, P1, PT, R24, UR5, RZ ;  /* 0x0000000518117c10 */ /* 0x000fe2000ff3e0ff */
[----:B0-----:R-:W-:Y:S02]  /*05c0*/  VIADD R14, R8, 0x3 ;  /* 0x00000003080e7836 */ /* 0x001fe40000000000 */
[----:B-----5:R-:W-:Y:S01]  /*05d0*/  FFMA R29, R21, R20, R25 ;  /* 0x00000014151d7223 */ /* 0x020fe20000000019 */
[----:B------:R-:W-:Y:S01]  /*05e0*/  IMAD.X R21, RZ, RZ, RZ, P0 ;  /* 0x000000ffff157224 */ /* 0x000fe200000e06ff */
[----:B------:R-:W-:Y:S01]  /*05f0*/  LEA R20, P0, R16, UR12, 0x2 ;  /* 0x0000000c10147c11 */ /* 0x000fe2000f8010ff */
[----:B------:R-:W-:-:S03]  /*0600*/  IMAD.X R25, RZ, RZ, RZ, P1 ;  /* 0x000000ffff197224 */ /* 0x000fc600008e06ff */
[----:B------:R-:W-:Y:S02]  /*0610*/  LEA.HI.X R21, R16, UR13, R21, 0x2, P0 ;  /* 0x0000000d10157c11 */ /* 0x000fe400080f1415 */
[C---:B------:R-:W-:Y:S02]  /*0620*/  LEA R16, P0, R17.reuse, UR14, 0x2 ;  /* 0x0000000e11107c11 */ /* 0x040fe4000f8010ff */
[----:B------:R-:W-:Y:S01]  /*0630*/  IADD3 R15, P1, PT, R26, UR5, RZ ;  /* 0x000000051a0f7c10 */ /* 0x000fe2000ff3e0ff */
[----:B------:R-:W5:Y:S01]  /*0640*/  LDG.E R20, desc[UR8][R20.64] ;  /* 0x0000000814147981 */ /* 0x000f62000c1e1900 */
[----:B------:R-:W-:Y:S02]  /*0650*/  LEA.HI.X R17, R17, UR15, R25, 0x2, P0 ;  /* 0x0000000f11117c11 */ /* 0x000fe400080f1419 */
[----:B------:R-:W-:-:S03]  /*0660*/  IADD3 R14, P0, PT, R5, R14, RZ ;  /* 0x0000000e050e7210 */ /* 0x000fc60007f1e0ff */
[----:B------:R0:W5:Y:S02]  /*0670*/  LDG.E R25, desc[UR8][R16.64] ;  /* 0x0000000810197981 */ /* 0x000164000c1e1900 */
[----:B----4-:R-:W-:Y:S01]  /*0680*/  IMAD.X R19, RZ, RZ, RZ, P0 ;  /* 0x000000ffff137224 */ /* 0x010fe200000e06ff */
[----:B0-----:R-:W-:-:S04]  /*0690*/  LEA R16, P0, R14, UR12, 0x2 ;  /* 0x0000000c0e107c11 */ /* 0x001fc8000f8010ff */
[----:B------:R-:W-:Y:S01]  /*06a0*/  LEA.HI.X R17, R14, UR13, R19, 0x2, P0 ;  /* 0x0000000d0e117c11 */ /* 0x000fe200080f1413 */
[----:B------:R-:W-:Y:S01]  /*06b0*/  IMAD.X R19, RZ, RZ, RZ, P1 ;  /* 0x000000ffff137224 */ /* 0x000fe200008e06ff */
[----:B------:R-:W-:-:S03]  /*06c0*/  LEA R14, P0, R15, UR14, 0x2 ;  /* 0x0000000e0f0e7c11 */ /* 0x000fc6000f8010ff */
[----:B------:R-:W4:Y:S01]  /*06d0*/  LDG.E R16, desc[UR8][R16.64] ;  /* 0x0000000810107981 */ /* 0x000f22000c1e1900 */
[----:B------:R-:W-:Y:S01]  /*06e0*/  LEA.HI.X R15, R15, UR15, R19, 0x2, P0 ;  /* 0x0000000f0f0f7c11 */ /* 0x000fe200080f1413 */
[----:B------:R-:W-:-:S05]  /*06f0*/  VIADD R19, R8, 0x4 ;  /* 0x0000000408137836 */ /* 0x000fca0000000000 */
[----:B------:R-:W-:Y:S02]  /*0700*/  IADD3 R19, P0, PT, R5, R19, RZ ;  /* 0x0000001305137210 */ /* 0x000fe40007f1e0ff */
[----:B------:R-:W-:Y:S01]  /*0710*/  IADD3 R21, P1, PT, R28, UR5, RZ ;  /* 0x000000051c157c10 */ /* 0x000fe2000ff3e0ff */
[----:B--2---:R-:W-:Y:S02]  /*0720*/  FFMA R27, R23, R27, R29 ;  /* 0x0000001b171b7223 */ /* 0x004fe4000000001d */
[----:B------:R0:W4:Y:S02]  /*0730*/  LDG.E R23, desc[UR8][R14.64] ;  /* 0x000000080e177981 */ /* 0x000124000c1e1900 */
[----:B---3--:R-:W-:Y:S01]  /*0740*/  FFMA R13, R13, R18, R27 ;  /* 0x000000120d0d7223 */ /* 0x008fe2000000001b */
[----:B------:R-:W-:Y:S01]  /*0750*/  IMAD.X R18, RZ, RZ, RZ, P0 ;  /* 0x000000ffff127224 */ /* 0x000fe200000e06ff */
[----:B0-----:R-:W-:-:S04]  /*0760*/  LEA R14, P0, R19, UR12, 0x2 ;  /* 0x0000000c130e7c11 */ /* 0x001fc8000f8010ff */
[----:B------:R-:W-:Y:S01]  /*0770*/  LEA.HI.X R15, R19, UR13, R18, 0x2, P0 ;  /* 0x0000000d130f7c11 */ /* 0x000fe200080f1412 */
[----:B------:R-:W-:Y:S01]  /*0780*/  IMAD.X R19, RZ, RZ, RZ, P1 ;  /* 0x000000ffff137224 */ /* 0x000fe200008e06ff */
[----:B------:R-:W-:-:S03]  /*0790*/  LEA R18, P0, R21, UR14, 0x2 ;  /* 0x0000000e15127c11 */ /* 0x000fc6000f8010ff */
[----:B------:R-:W2:Y:S01]  /*07a0*/  LDG.E R14, desc[UR8][R14.64] ;  /* 0x000000080e0e7981 */ /* 0x000ea2000c1e1900 */
[----:B------:R-:W-:-:S05]  /*07b0*/  LEA.HI.X R19, R21, UR15, R19, 0x2, P0 ;  /* 0x0000000f15137c11 */ /* 0x000fca00080f1413 */
[----:B------:R-:W2:Y:S01]  /*07c0*/  LDG.E R18, desc[UR8][R18.64] ;  /* 0x0000000812127981 */ /* 0x000ea2000c1e1900 */
[----:B------:R-:W-:-:S05]  /*07d0*/  VIADD R11, R11, 0x8 ;  /* 0x000000080b0b7836 */ /* 0x000fca0000000000 */
[----:B------:R-:W-:Y:S01]  /*07e0*/  ISETP.NE.AND P0, PT, R11, RZ, PT ;  /* 0x000000ff0b00720c */ /* 0x000fe20003f05270 */
[C---:B------:R-:W-:Y:S02]  /*07f0*/  IMAD R10, R9.reuse, 0x8, R10 ;  /* 0x00000008090a7824 */ /* 0x040fe400078e020a */
[C---:B------:R-:W-:Y:S02]  /*0800*/  IMAD R2, R9.reuse, 0x8, R2 ;  /* 0x0000000809027824 */ /* 0x040fe400078e0202 */
[----:B-----5:R-:W-:Y:S01]  /*0810*/  FFMA R13, R20, R25, R13 ;  /* 0x00000019140d7223 */ /* 0x020fe2000000000d */
[C---:B------:R-:W-:Y:S02]  /*0820*/  IMAD R12, R9.reuse, 0x8, R12 ;  /* 0x00000008090c7824 */ /* 0x040fe400078e020c */
[C---:B------:R-:W-:Y:S02]  /*0830*/  IMAD R22, R9.reuse, 0x8, R22 ;  /* 0x0000000809167824 */ /* 0x040fe400078e0216 */
[----:B------:R-:W-:-:S02]  /*0840*/  IMAD R24, R9, 0x8, R24 ;  /* 0x0000000809187824 */ /* 0x000fc400078e0218 */
[C---:B------:R-:W-:Y:S02]  /*0850*/  IMAD R26, R9.reuse, 0x8, R26 ;  /* 0x00000008091a7824 */ /* 0x040fe400078e021a */
[C---:B------:R-:W-:Y:S02]  /*0860*/  IMAD R28, R9.reuse, 0x8, R28 ;  /* 0x00000008091c7824 */ /* 0x040fe400078e021c */
[----:B------:R-:W-:Y:S02]  /*0870*/  IMAD R6, R9, 0x8, R6 ;  /* 0x0000000809067824 */ /* 0x000fe400078e0206 */
[----:B------:R-:W-:Y:S02]  /*0880*/  VIADD R8, R8, 0x8 ;  /* 0x0000000808087836 */ /* 0x000fe40000000000 */
[----:B----4-:R-:W-:-:S04]  /*0890*/  FFMA R13, R16, R23, R13 ;  /* 0x00000017100d7223 */ /* 0x010fc8000000000d */
[----:B--2---:R-:W-:Y:S01]  /*08a0*/  FFMA R27, R14, R18, R13 ;  /* 0x000000120e1b7223 */ /* 0x004fe2000000000d */
[----:B------:R-:W-:Y:S06]  /*08b0*/  @P0 BRA `(.L_x_2) ;  /* 0xfffffff800540947 */ /* 0x000fec000383ffff */
.L_x_1:
[----:B------:R-:W-:-:S04]  /*08c0*/  LOP3.LUT R2, R0, 0x7, RZ, 0xc0, !PT ;  /* 0x0000000700027812 */ /* 0x000fc800078ec0ff */
[----:B------:R-:W-:-:S13]  /*08d0*/  ISETP.NE.AND P0, PT, R2, RZ, PT ;  /* 0x000000ff0200720c */ /* 0x000fda0003f05270 */
[----:B------:R-:W-:Y:S05]  /*08e0*/  @!P0 BRA `(.L_x_0) ;  /* 0x0000000400b48947 */ /* 0x000fea0003800000 */
[----:B------:R-:W-:Y:S02]  /*08f0*/  ISETP.GE.U32.AND P1, PT, R2, 0x4, PT ;  /* 0x000000040200780c */ /* 0x000fe40003f26070 */
[----:B------:R-:W-:-:S04]  /*0900*/  LOP3.LUT R24, R0, 0x3, RZ, 0xc0, !PT ;  /* 0x0000000300187812 */ /* 0x000fc800078ec0ff */
[----:B------:R-:W-:-:S07]  /*0910*/  ISETP.NE.AND P0, PT, R24, RZ, PT ;  /* 0x000000ff1800720c */ /* 0x000fce0003f05270 */
[----:B------:R-:W-:Y:S06]  /*0920*/  @!P1 BRA `(.L_x_3) ;  /* 0x0000000000dc9947 */ /* 0x000fec0003800000 */
[----:B------:R-:W1:Y:S01]  /*0930*/  LDCU UR6, c[0x0][0x3a0] ;  /* 0x00007400ff0677ac */ /* 0x000e620008000800 */
[----:B0-----:R-:W-:Y:S01]  /*0940*/  IMAD R2, R3, R0, R7 ;  /* 0x0000000003027224 */ /* 0x001fe200078e0207 */
[----:B------:R-:W0:Y:S03]  /*0950*/  LDCU.128 UR12, c[0x0][0x380] ;  /* 0x00007000ff0c77ac */ /* 0x000e260008000c00 */
[----:B------:R-:W-:Y:S01]  /*0960*/  VIADD R10, R2, 0x2 ;  /* 0x00000002020a7836 */ /* 0x000fe20000000000 */
[----:B------:R-:W-:-:S05]  /*0970*/  IADD3 R8, P1, PT, R5, R2, RZ ;  /* 0x0000000205087210 */ /* 0x000fca0007f3e0ff */
[----:B------:R-:W-:Y:S02]  /*0980*/  IMAD.X R11, RZ, RZ, RZ, P1 ;  /* 0x000000ffff0b7224 */ /* 0x000fe400008e06ff */
[----:B-1----:R-:W-:Y:S01]  /*0990*/  IMAD R6, R7, UR6, R4 ;  /* 0x0000000607067c24 */ /* 0x002fe2000f8e0204 */
[----:B0-----:R-:W-:-:S04]  /*09a0*/  LEA R20, P1, R8, UR12, 0x2 ;  /* 0x0000000c08147c11 */ /* 0x001fc8000f8210ff */
[C---:B------:R-:W-:Y:S01]  /*09b0*/  IADD3 R9, P2, PT, R6.reuse, UR5, RZ ;  /* 0x0000000506097c10 */ /* 0x040fe2000ff5e0ff */
[----:B------:R-:W-:Y:S01]  /*09c0*/  VIADD R6, R6, UR6 ;  /* 0x0000000606067c36 */ /* 0x000fe20008000000 */
[----:B------:R-:W-:Y:S01]  /*09d0*/  LEA.HI.X R21, R8, UR13, R11, 0x2, P1 ;  /* 0x0000000d08157c11 */ /* 0x000fe200088f140b */
[C---:B------:R-:W-:Y:S01]  /*09e0*/  VIADD R8, R2.reuse, 0x1 ;  /* 0x0000000102087836 */ /* 0x040fe20000000000 */
[----:B------:R-:W-:Y:S01]  /*09f0*/  LEA R18, P1, R9, UR14, 0x2 ;  /* 0x0000000e09127c11 */ /* 0x000fe2000f8210ff */
[----:B------:R-:W-:Y:S01]  /*0a00*/  VIADD R2, R2, 0x3 ;  /* 0x0000000302027836 */ /* 0x000fe20000000000 */
[C---:B------:R-:W-:Y:S01]  /*0a10*/  IADD3 R11, P5, PT, R5.reuse, R10, RZ ;  /* 0x0000000a050b7210 */ /* 0x040fe20007fbe0ff */
[----:B------:R-:W-:Y:S01]  /*0a20*/  IMAD.X R12, RZ, RZ, RZ, P2 ;  /* 0x000000ffff0c7224 */ /* 0x000fe200010e06ff */
[C---:B------:R-:W-:Y:S01]  /*0a30*/  IADD3 R13, P4, PT, R5.reuse, R8, RZ ;  /* 0x00000008050d7210 */ /* 0x040fe20007f9e0ff */
[----:B------:R0:W2:Y:S01]  /*0a40*/  LDG.E R20, desc[UR8][R20.64] ;  /* 0x0000000814147981 */ /* 0x0000a2000c1e1900 */
[----:B------:R-:W-:Y:S01]  /*0a50*/  IADD3 R8, P6, PT, R5, R2, RZ ;  /* 0x0000000205087210 */ /* 0x000fe20007fde0ff */
[----:B------:R-:W-:Y:S01]  /*0a60*/  IMAD.X R16, RZ, RZ, RZ, P5 ;  /* 0x000000ffff107224 */ /* 0x000fe200028e06ff */
[----:B------:R-:W-:Y:S01]  /*0a70*/  LEA.HI.X R19, R9, UR15, R12, 0x2, P1 ;  /* 0x0000000f09137c11 */ /* 0x000fe200088f140c */
[----:B------:R-:W-:Y:S01]  /*0a80*/  IMAD.X R22, RZ, RZ, RZ, P4 ;  /* 0x000000ffff167224 */ /* 0x000fe200020e06ff */
[----:B------:R-:W-:Y:S01]  /*0a90*/  LEA R14, P1, R13, UR12, 0x2 ;  /* 0x0000000c0d0e7c11 */ /* 0x000fe2000f8210ff */
[----:B------:R-:W-:Y:S01]  /*0aa0*/  IMAD.X R9, RZ, RZ, RZ, P6 ;  /* 0x000000ffff097224 */ /* 0x000fe200030e06ff */
[----:B------:R-:W-:Y:S01]  /*0ab0*/  LEA R12, P2, R11, UR12, 0x2 ;  /* 0x0000000c0b0c7c11 */ /* 0x000fe2000f8410ff */
[----:B------:R-:W2:Y:S01]  /*0ac0*/  LDG.E R18, desc[UR8][R18.64] ;  /* 0x0000000812127981 */ /* 0x000ea2000c1e1900 */
[----:B------:R-:W-:-:S02]  /*0ad0*/  LEA R10, P3, R8, UR12, 0x2 ;  /* 0x0000000c080a7c11 */ /* 0x000fc4000f8610ff */
[C---:B------:R-:W-:Y:S01]  /*0ae0*/  IADD3 R2, P4, PT, R6.reuse, UR5, RZ ;  /* 0x0000000506027c10 */ /* 0x040fe2000ff9e0ff */
[----:B------:R-:W-:Y:S01]  /*0af0*/  VIADD R6, R6, UR6 ;  /* 0x0000000606067c36 */ /* 0x000fe20008000000 */
[----:B------:R-:W-:Y:S02]  /*0b00*/  LEA.HI.X R15, R13, UR13, R22, 0x2, P1 ;  /* 0x0000000d0d0f7c11 */ /* 0x000fe400088f1416 */
[----:B------:R-:W-:Y:S02]  /*0b10*/  LEA.HI.X R13, R11, UR13, R16, 0x2, P2 ;  /* 0x0000000d0b0d7c11 */ /* 0x000fe400090f1410 */
[----:B------:R-:W-:Y:S01]  /*0b20*/  LEA.HI.X R11, R8, UR13, R9, 0x2, P3 ;  /* 0x0000000d080b7c11 */ /* 0x000fe200098f1409 */
[----:B------:R-:W-:Y:S01]  /*0b30*/  IMAD.X R9, RZ, RZ, RZ, P4 ;  /* 0x000000ffff097224 */ /* 0x000fe200020e06ff */
[C---:B------:R-:W-:Y:S01]  /*0b40*/  LEA R8, P1, R2.reuse, UR14, 0x2 ;  /* 0x0000000e02087c11 */ /* 0x040fe2000f8210ff */
[----:B------:R-:W3:Y:S03]  /*0b50*/  LDG.E R14, desc[UR8][R14.64] ;  /* 0x000000080e0e7981 */ /* 0x000ee6000c1e1900 */
[----:B------:R-:W-:Y:S01]  /*0b60*/  LEA.HI.X R9, R2, UR15, R9, 0x2, P1 ;  /* 0x0000000f02097c11 */ /* 0x000fe200088f1409 */
[----:B------:R-:W4:Y:S01]  /*0b70*/  LDG.E R13, desc[UR8][R12.64] ;  /* 0x000000080c0d7981 */ /* 0x000f22000c1e1900 */
[C---:B------:R-:W-:Y:S01]  /*0b80*/  IADD3 R2, P1, PT, R6.reuse, UR5, RZ ;  /* 0x0000000506027c10 */ /* 0x040fe2000ff3e0ff */
[----:B------:R-:W-:-:S02]  /*0b90*/  VIADD R6, R6, UR6 ;  /* 0x0000000606067c36 */ /* 0x000fc40008000000 */
[----:B------:R-:W3:Y:S02]  /*0ba0*/  LDG.E R8, desc[UR8][R8.64] ;  /* 0x0000000808087981 */ /* 0x000ee4000c1e1900 */
[----:B------:R-:W-:Y:S01]  /*0bb0*/  IMAD.X R17, RZ, RZ, RZ, P1 ;  /* 0x000000ffff117224 */ /* 0x000fe200008e06ff */
[----:B------:R-:W-:Y:S01]  /*0bc0*/  IADD3 R6, P2, PT, R6, UR5, RZ ;  /* 0x0000000506067c10 */ /* 0x000fe2000ff5e0ff */
[----:B------:R-:W5:Y:S01]  /*0bd0*/  LDG.E R11, desc[UR8][R10.64] ;  /* 0x000000080a0b7981 */ /* 0x000f62000c1e1900 */
[----:B------:R-:W-:-:S03]  /*0be0*/  LEA R16, P1, R2, UR14, 0x2 ;  /* 0x0000000e02107c11 */ /* 0x000fc6000f8210ff */
[----:B0-----:R-:W-:Y:S01]  /*0bf0*/  IMAD.X R21, RZ, RZ, RZ, P2 ;  /* 0x000000ffff157224 */ /* 0x001fe200010e06ff */
[----:B------:R-:W-:Y:S02]  /*0c00*/  LEA.HI.X R17, R2, UR15, R17, 0x2, P1 ;  /* 0x0000000f02117c11 */ /* 0x000fe400088f1411 */
[----:B------:R-:W-:-:S03]  /*0c10*/  LEA R22, P1, R6, UR14, 0x2 ;  /* 0x0000000e06167c11 */ /* 0x000fc6000f8210ff */
[----:B------:R-:W4:Y:S01]  /*0c20*/  LDG.E R16, desc[UR8][R16.64] ;  /* 0x0000000810107981 */ /* 0x000f22000c1e1900 */
[----:B------:R-:W-:-:S05]  /*0c30*/  LEA.HI.X R23, R6, UR15, R21, 0x2, P1 ;  /* 0x0000000f06177c11 */ /* 0x000fca00088f1415 */
[----:B------:R-:W5:Y:S01]  /*0c40*/  LDG.E R22, desc[UR8][R22.64] ;  /* 0x0000000816167981 */ /* 0x000f62000c1e1900 */
[----:B------:R-:W-:Y:S02]  /*0c50*/  VIADD R7, R7, 0x4 ;  /* 0x0000000407077836 */ /* 0x000fe40000000000 */
[----:B--2---:R-:W-:-:S04]  /*0c60*/  FFMA R27, R20, R18, R27 ;  /* 0x00000012141b7223 */ /* 0x004fc8000000001b */
[----:B---3--:R-:W-:-:S04]  /*0c70*/  FFMA R14, R14, R8, R27 ;  /* 0x000000080e0e7223 */ /* 0x008fc8000000001b */
[----:B----4-:R-:W-:-:S04]  /*0c80*/  FFMA R14, R13, R16, R14 ;  /* 0x000000100d0e7223 */ /* 0x010fc8000000000e */
[----:B-----5:R-:W-:-:S07]  /*0c90*/  FFMA R27, R11, R22, R14 ;  /* 0x000000160b1b7223 */ /* 0x020fce000000000e */
.L_x_3:
[----:B------:R-:W-:Y:S05]  /*0ca0*/  @!P0 BRA `(.L_x_0) ;  /* 0x0000000000c48947 */ /* 0x000fea0003800000 */
[----:B------:R-:W-:Y:S02]  /*0cb0*/  ISETP.NE.AND P1, PT, R24, 0x1, PT ;  /* 0x000000011800780c */ /* 0x000fe40003f25270 */
[----:B------:R-:W-:-:S04]  /*0cc0*/  LOP3.LUT R2, R0, 0x1, RZ, 0xc0, !PT ;  /* 0x0000000100027812 */ /* 0x000fc800078ec0ff */
[----:B------:R-:W-:-:S07]  /*0cd0*/  ISETP.NE.U32.AND P0, PT, R2, 0x1, PT ;  /* 0x000000010200780c */ /* 0x000fce0003f05070 */
        /* <DEDUP_REMOVED lines=11> */
[----:B------:R-:W-:Y:S02]  /*0d90*/  LEA.HI.X R9, R6, UR13, R9, 0x2, P1 ;  /* 0x0000000d06097c11 */ /* 0x000fe400088f1409 */
[----:B------:R-:W-:Y:S01]  /*0da0*/  IADD3 R6, P3, PT, R5, R12, RZ ;  /* 0x0000000c05067210 */ /* 0x000fe20007f7e0ff */
[----:B------:R-:W-:Y:S01]  /*0db0*/  IMAD.X R11, RZ, RZ, RZ, P2 ;  /* 0x000000ffff0b7224 */ /* 0x000fe200010e06ff */
[----:B------:R-:W-:Y:S01]  /*0dc0*/  IADD3 R16, P4, PT, R10, UR5, RZ ;  /* 0x000000050a107c10 */ /* 0x000fe2000ff9e0ff */
[----:B------:R-:W2:Y:S01]  /*0dd0*/  LDG.E R8, desc[UR8][R8.64] ;  /* 0x0000000808087981 */ /* 0x000ea2000c1e1900 */
[----:B------:R-:W-:Y:S01]  /*0de0*/  LEA R12, P1, R2, UR14, 0x2 ;  /* 0x0000000e020c7c11 */ /* 0x000fe2000f8210ff */
[----:B------:R-:W-:Y:S01]  /*0df0*/  IMAD.X R15, RZ, RZ, RZ, P3 ;  /* 0x000000ffff0f7224 */ /* 0x000fe200018e06ff */
[----:B------:R-:W-:Y:S01]  /*0e00*/  LEA R10, P2, R6, UR12, 0x2 ;  /* 0x0000000c060a7c11 */ /* 0x000fe2000f8410ff */
[----:B------:R-:W-:Y:S01]  /*0e10*/  IMAD.X R17, RZ, RZ, RZ, P4 ;  /* 0x000000ffff117224 */ /* 0x000fe200020e06ff */
[----:B------:R-:W-:-:S02]  /*0e20*/  LEA.HI.X R13, R2, UR15, R11, 0x2, P1 ;  /* 0x0000000f020d7c11 */ /* 0x000fc400088f140b */
[----:B------:R-:W-:Y:S02]  /*0e30*/  LEA R14, P1, R16, UR14, 0x2 ;  /* 0x0000000e100e7c11 */ /* 0x000fe4000f8210ff */
[----:B------:R-:W-:Y:S01]  /*0e40*/  LEA.HI.X R11, R6, UR13, R15, 0x2, P2 ;  /* 0x0000000d060b7c11 */ /* 0x000fe200090f140f */
[----:B------:R-:W2:Y:S01]  /*0e50*/  LDG.E R12, desc[UR8][R12.64] ;  /* 0x000000080c0c7981 */ /* 0x000ea2000c1e1900 */
[----:B------:R-:W-:-:S03]  /*0e60*/  LEA.HI.X R15, R16, UR15, R17, 0x2, P1 ;  /* 0x0000000f100f7c11 */ /* 0x000fc600088f1411 */
[----:B------:R-:W3:Y:S04]  /*0e70*/  LDG.E R10, desc[UR8][R10.64] ;  /* 0x000000080a0a7981 */ /* 0x000ee8000c1e1900 */
[----:B------:R-:W3:Y:S01]  /*0e80*/  LDG.E R14, desc[UR8][R14.64] ;  /* 0x000000080e0e7981 */ /* 0x000ee2000c1e1900 */
[----:B------:R-:W-:Y:S02]  /*0e90*/  VIADD R7, R7, 0x2 ;  /* 0x0000000207077836 */ /* 0x000fe40000000000 */
[----:B--2---:R-:W-:-:S04]  /*0ea0*/  FFMA R27, R8, R12, R27 ;  /* 0x0000000c081b7223 */ /* 0x004fc8000000001b */
[----:B---3--:R-:W-:-:S07]  /*0eb0*/  FFMA R27, R10, R14, R27 ;  /* 0x0000000e0a1b7223 */ /* 0x008fce000000001b */
.L_x_4:
[----:B------:R-:W-:Y:S05]  /*0ec0*/  @P0 BRA `(.L_x_0) ;  /* 0x00000000003c0947 */ /* 0x000fea0003800000 */
[----:B------:R-:W1:Y:S01]  /*0ed0*/  LDCU UR6, c[0x0][0x3a0] ;  /* 0x00007400ff0677ac */ /* 0x000e620008000800 */
[----:B0-----:R-:W-:Y:S01]  /*0ee0*/  IMAD R0, R3, R0, R7 ;  /* 0x0000000003007224 */ /* 0x001fe200078e0207 */
[----:B------:R-:W0:Y:S04]  /*0ef0*/  LDCU.128 UR12, c[0x0][0x380] ;  /* 0x00007000ff0c77ac */ /* 0x000e280008000c00 */
[----:B------:R-:W-:-:S05]  /*0f00*/  IADD3 R3, P0, PT, R5, R0, RZ ;  /* 0x0000000005037210 */ /* 0x000fca0007f1e0ff */
[----:B------:R-:W-:Y:S02]  /*0f10*/  IMAD.X R6, RZ, RZ, RZ, P0 ;  /* 0x000000ffff067224 */ /* 0x000fe400000e06ff */
[----:B-1----:R-:W-:Y:S01]  /*0f20*/  IMAD R4, R7, UR6, R4 ;  /* 0x0000000607047c24 */ /* 0x002fe2000f8e0204 */
[----:B0-----:R-:W-:-:S04]  /*0f30*/  LEA R2, P1, R3, UR12, 0x2 ;  /* 0x0000000c03027c11 */ /* 0x001fc8000f8210ff */
[----:B------:R-:W-:Y:S02]  /*0f40*/  IADD3 R0, P2, PT, R4, UR5, RZ ;  /* 0x0000000504007c10 */ /* 0x000fe4000ff5e0ff */
[----:B------:R-:W-:Y:S02]  /*0f50*/  LEA.HI.X R3, R3, UR13, R6, 0x2, P1 ;  /* 0x0000000d03037c11 */ /* 0x000fe400088f1406 */
[C---:B------:R-:W-:Y:S01]  /*0f60*/  LEA R4, P0, R0.reuse, UR14, 0x2 ;  /* 0x0000000e00047c11 */ /* 0x040fe2000f8010ff */
[----:B------:R-:W-:Y:S02]  /*0f70*/  IMAD.X R5, RZ, RZ, RZ, P2 ;  /* 0x000000ffff057224 */ /* 0x000fe400010e06ff */
[----:B------:R-:W2:Y:S03]  /*0f80*/  LDG.E R2, desc[UR8][R2.64] ;  /* 0x0000000802027981 */ /* 0x000ea6000c1e1900 */
[----:B------:R-:W-:-:S05]  /*0f90*/  LEA.HI.X R5, R0, UR15, R5, 0x2, P0 ;  /* 0x0000000f00057c11 */ /* 0x000fca00080f1405 */
[----:B------:R-:W2:Y:S02]  /*0fa0*/  LDG.E R4, desc[UR8][R4.64] ;  /* 0x0000000804047981 */ /* 0x000ea4000c1e1900 */
[----:B--2---:R-:W-:-:S07]  /*0fb0*/  FFMA R27, R2, R4, R27 ;  /* 0x00000004021b7223 */ /* 0x004fce000000001b */
.L_x_0:
[----:B------:R-:W2:Y:S01]  /*0fc0*/  S2R R0, SR_TID.X ;  /* 0x0000000000007919 */ /* 0x000ea20000002100 */
[----:B0-----:R-:W0:Y:S01]  /*0fd0*/  LDC.64 R2, c[0x0][0x390] ;  /* 0x0000e400ff027b82 */ /* 0x001e220000000a00 */
[----:B------:R-:W3:Y:S01]  /*0fe0*/  LDCU UR6, c[0x0][0x3a0] ;  /* 0x00007400ff0677ac */ /* 0x000ee20008000800 */
[----:B------:R-:W4:Y:S01]  /*0ff0*/  S2R R5, SR_TID.Y ;  /* 0x0000000000057919 */ /* 0x000f220000002200 */
[----:B--2---:R-:W-:Y:S02]  /*1000*/  VIADD R0, R0, UR5 ;  /* 0x0000000500007c36 */ /* 0x004fe40008000000 */
[----:B----4-:R-:W-:-:S04]  /*1010*/  VIADD R5, R5, UR4 ;  /* 0x0000000405057c36 */ /* 0x010fc80008000000 */
[----:B---3--:R-:W-:-:S04]  /*1020*/  IMAD R5, R5, UR6, R0 ;  /* 0x0000000605057c24 */ /* 0x008fc8000f8e0200 */
[----:B0-----:R-:W-:-:S05]  /*1030*/  IMAD.WIDE R2, R5, 0x4, R2 ;  /* 0x0000000405027825 */ /* 0x001fca00078e0202 */
[----:B------:R-:W-:Y:S01]  /*1040*/  STG.E desc[UR8][R2.64], R27 ;  /* 0x0000001b02007986 */ /* 0x000fe2000c101908 */
[----:B------:R-:W-:Y:S05]  /*1050*/  EXIT ;  /* 0x000000000000794d */ /* 0x000fea0003800000 */
.L_x_5:
[----:B------:R-:W-:-:S00]  /*1060*/  BRA `(.L_x_5) ;  /* 0xfffffffc00fc7947 */ /* 0x000fc0000383ffff */
[----:B------:R-:W-:-:S00]  /*1070*/  NOP ;  /* 0x0000000000007918 */ /* 0x000fc00000000000 */
        /* <DEDUP_REMOVED lines=8> */
.L_x_6:


//--------------------- .nv.shared.reserved.0     --------------------------
	.section	.nv.shared.reserved.0,"aw",@nobits
	.weak		__nv_reservedSMEM_offset_0_alias
	.size		__nv_reservedSMEM_offset_0_alias, 0, 64
	.other		__nv_reservedSMEM_offset_0_alias,@"STO_CUDA_RESERVED_SHARED STV_DEFAULT"
__nv_reservedSMEM_offset_0_alias:
	.zero		0
	.zero		64


//--------------------- .nv.constant0._Z10cuda_sgemmPfS_S_iii --------------------------
	.section	.nv.constant0._Z10cuda_sgemmPfS_S_iii,"a",@progbits
	.sectionflags	@""
	.align	4
.nv.constant0._Z10cuda_sgemmPfS_S_iii:
	.zero		932


//--------------------- SYMBOLS --------------------------

	.type		.nv.reservedSmem.offset0,@object
	.size		.nv.reservedSmem.offset0,0x4
